//
// Generated by NVIDIA NVVM Compiler
//
// Compiler Build ID: CL-36424714
// Cuda compilation tools, release 13.0, V13.0.88
// Based on NVVM 20.0.0
//

.version 9.0
.target sm_100
.address_size 64

	// .globl	_Z13matmul_kernelPfS_S_i

.visible .entry _Z13matmul_kernelPfS_S_i(
	.param .u64 .ptr .align 1 _Z13matmul_kernelPfS_S_i_param_0,
	.param .u64 .ptr .align 1 _Z13matmul_kernelPfS_S_i_param_1,
	.param .u64 .ptr .align 1 _Z13matmul_kernelPfS_S_i_param_2,
	.param .u32 _Z13matmul_kernelPfS_S_i_param_3
)
{
	.reg .pred 	%p<10>;
	.reg .b32 	%r<40>;
	.reg .b32 	%f<67>;
	.reg .b64 	%rd<67>;

	ld.param.u64 	%rd14, [_Z13matmul_kernelPfS_S_i_param_0];
	ld.param.u64 	%rd15, [_Z13matmul_kernelPfS_S_i_param_1];
	ld.param.u32 	%r18, [_Z13matmul_kernelPfS_S_i_param_3];
	cvta.to.global.u64 	%rd1, %rd15;
	cvta.to.global.u64 	%rd2, %rd14;
	mov.u32 	%r19, %ctaid.x;
	mov.u32 	%r20, %ntid.x;
	mov.u32 	%r21, %tid.x;
	mad.lo.s32 	%r1, %r19, %r20, %r21;
	mov.u32 	%r22, %ctaid.y;
	mov.u32 	%r23, %ntid.y;
	mov.u32 	%r24, %tid.y;
	mad.lo.s32 	%r2, %r22, %r23, %r24;
	max.s32 	%r25, %r2, %r1;
	setp.ge.s32 	%p1, %r25, %r18;
	@%p1 bra 	$L__BB0_13;
	mul.lo.s32 	%r3, %r18, %r2;
	and.b32  	%r4, %r18, 7;
	setp.lt.u32 	%p2, %r18, 8;
	mov.f32 	%f66, 0f00000000;
	mov.b32 	%r38, 0;
	@%p2 bra 	$L__BB0_4;
	and.b32  	%r38, %r18, 2147483640;
	neg.s32 	%r36, %r38;
	mul.wide.s32 	%rd16, %r18, 4;
	add.s64 	%rd3, %rd1, %rd16;
	shl.b32 	%r7, %r18, 3;
	mul.wide.s32 	%rd17, %r18, 8;
	add.s64 	%rd4, %rd1, %rd17;
	mul.wide.s32 	%rd18, %r18, 12;
	add.s64 	%rd5, %rd1, %rd18;
	mul.wide.s32 	%rd19, %r18, 16;
	add.s64 	%rd6, %rd1, %rd19;
	mul.wide.s32 	%rd20, %r18, 20;
	add.s64 	%rd7, %rd1, %rd20;
	mul.wide.s32 	%rd21, %r18, 24;
	add.s64 	%rd8, %rd1, %rd21;
	mul.wide.s32 	%rd22, %r18, 28;
	add.s64 	%rd9, %rd1, %rd22;
	mul.wide.u32 	%rd23, %r3, 4;
	add.s64 	%rd24, %rd23, %rd2;
	add.s64 	%rd66, %rd24, 16;
	mov.f32 	%f66, 0f00000000;
	mov.u32 	%r35, %r1;
$L__BB0_3:
	.pragma "nounroll";
	mul.wide.s32 	%rd25, %r35, 4;
	add.s64 	%rd26, %rd3, %rd25;
	add.s64 	%rd27, %rd4, %rd25;
	add.s64 	%rd28, %rd5, %rd25;
	add.s64 	%rd29, %rd6, %rd25;
	add.s64 	%rd30, %rd7, %rd25;
	add.s64 	%rd31, %rd8, %rd25;
	add.s64 	%rd32, %rd9, %rd25;
	add.s64 	%rd33, %rd1, %rd25;
	ld.global.f32 	%f16, [%rd66+-16];
	ld.global.f32 	%f17, [%rd33];
	fma.rn.f32 	%f18, %f16, %f17, %f66;
	ld.global.f32 	%f19, [%rd66+-12];
	ld.global.f32 	%f20, [%rd26];
	fma.rn.f32 	%f21, %f19, %f20, %f18;
	ld.global.f32 	%f22, [%rd66+-8];
	ld.global.f32 	%f23, [%rd27];
	fma.rn.f32 	%f24, %f22, %f23, %f21;
	ld.global.f32 	%f25, [%rd66+-4];
	ld.global.f32 	%f26, [%rd28];
	fma.rn.f32 	%f27, %f25, %f26, %f24;
	ld.global.f32 	%f28, [%rd66];
	ld.global.f32 	%f29, [%rd29];
	fma.rn.f32 	%f30, %f28, %f29, %f27;
	ld.global.f32 	%f31, [%rd66+4];
	ld.global.f32 	%f32, [%rd30];
	fma.rn.f32 	%f33, %f31, %f32, %f30;
	ld.global.f32 	%f34, [%rd66+8];
	ld.global.f32 	%f35, [%rd31];
	fma.rn.f32 	%f36, %f34, %f35, %f33;
	ld.global.f32 	%f37, [%rd66+12];
	ld.global.f32 	%f38, [%rd32];
	fma.rn.f32 	%f66, %f37, %f38, %f36;
	add.s32 	%r36, %r36, 8;
	add.s32 	%r35, %r35, %r7;
	add.s64 	%rd66, %rd66, 32;
	setp.ne.s32 	%p3, %r36, 0;
	@%p3 bra 	$L__BB0_3;
$L__BB0_4:
	setp.eq.s32 	%p4, %r4, 0;
	@%p4 bra 	$L__BB0_12;
	and.b32  	%r13, %r18, 3;
	setp.lt.u32 	%p5, %r4, 4;
	@%p5 bra 	$L__BB0_7;
	add.s32 	%r27, %r38, %r3;
	mul.wide.u32 	%rd34, %r27, 4;
	add.s64 	%rd35, %rd2, %rd34;
	ld.global.f32 	%f40, [%rd35];
	mad.lo.s32 	%r28, %r38, %r18, %r1;
	mul.wide.s32 	%rd36, %r28, 4;
	add.s64 	%rd37, %rd1, %rd36;
	ld.global.f32 	%f41, [%rd37];
	fma.rn.f32 	%f42, %f40, %f41, %f66;
	cvt.u64.u32 	%rd38, %r3;
	cvt.u64.u32 	%rd39, %r38;
	add.s64 	%rd40, %rd39, %rd38;
	shl.b64 	%rd41, %rd40, 2;
	add.s64 	%rd42, %rd2, %rd41;
	ld.global.f32 	%f43, [%rd42+4];
	mul.wide.s32 	%rd43, %r18, 4;
	add.s64 	%rd44, %rd37, %rd43;
	ld.global.f32 	%f44, [%rd44];
	fma.rn.f32 	%f45, %f43, %f44, %f42;
	ld.global.f32 	%f46, [%rd42+8];
	add.s64 	%rd45, %rd44, %rd43;
	ld.global.f32 	%f47, [%rd45];
	fma.rn.f32 	%f48, %f46, %f47, %f45;
	ld.global.f32 	%f49, [%rd42+12];
	add.s64 	%rd46, %rd45, %rd43;
	ld.global.f32 	%f50, [%rd46];
	fma.rn.f32 	%f66, %f49, %f50, %f48;
	add.s32 	%r38, %r38, 4;
$L__BB0_7:
	setp.eq.s32 	%p6, %r13, 0;
	@%p6 bra 	$L__BB0_12;
	setp.eq.s32 	%p7, %r13, 1;
	@%p7 bra 	$L__BB0_10;
	add.s32 	%r29, %r38, %r3;
	mul.wide.u32 	%rd47, %r29, 4;
	add.s64 	%rd48, %rd2, %rd47;
	ld.global.f32 	%f52, [%rd48];
	mad.lo.s32 	%r30, %r38, %r18, %r1;
	mul.wide.s32 	%rd49, %r30, 4;
	add.s64 	%rd50, %rd1, %rd49;
	ld.global.f32 	%f53, [%rd50];
	fma.rn.f32 	%f54, %f52, %f53, %f66;
	cvt.u64.u32 	%rd51, %r3;
	cvt.u64.u32 	%rd52, %r38;
	add.s64 	%rd53, %rd52, %rd51;
	shl.b64 	%rd54, %rd53, 2;
	add.s64 	%rd55, %rd2, %rd54;
	ld.global.f32 	%f55, [%rd55+4];
	mul.wide.s32 	%rd56, %r18, 4;
	add.s64 	%rd57, %rd50, %rd56;
	ld.global.f32 	%f56, [%rd57];
	fma.rn.f32 	%f66, %f55, %f56, %f54;
	add.s32 	%r38, %r38, 2;
$L__BB0_10:
	and.b32  	%r31, %r18, 1;
	setp.eq.b32 	%p8, %r31, 1;
	not.pred 	%p9, %p8;
	@%p9 bra 	$L__BB0_12;
	add.s32 	%r32, %r38, %r3;
	mul.wide.u32 	%rd58, %r32, 4;
	add.s64 	%rd59, %rd2, %rd58;
	ld.global.f32 	%f57, [%rd59];
	mad.lo.s32 	%r33, %r38, %r18, %r1;
	mul.wide.s32 	%rd60, %r33, 4;
	add.s64 	%rd61, %rd1, %rd60;
	ld.global.f32 	%f58, [%rd61];
	fma.rn.f32 	%f66, %f57, %f58, %f66;
$L__BB0_12:
	ld.param.u64 	%rd65, [_Z13matmul_kernelPfS_S_i_param_2];
	add.s32 	%r34, %r3, %r1;
	cvta.to.global.u64 	%rd62, %rd65;
	mul.wide.s32 	%rd63, %r34, 4;
	add.s64 	%rd64, %rd62, %rd63;
	st.global.f32 	[%rd64], %f66;
$L__BB0_13:
	ret;

}


// ===== COMPILED SASS (sm_100) =====

	.target	sm_100

	.elftype	@"ET_EXEC"


//--------------------- .note.nv.tkinfo           --------------------------
	.section	.note.nv.tkinfo,"",@"SHT_NOTE"
	.sectionflags	@"SHF_NOTE_NV_TKINFO"
	.tkinfo
        /*0018*/ 	.word	0x00000002
        /*0030*/ 	.string	""
        /*0030*/ 	.string	"ptxas"
        /*0030*/ 	.string	"Cuda compilation tools, release 13.0, V13.0.88"
        /*0030*/ 	.string	"Build cuda_13.0.r13.0/compiler.36424714_0"
        /*0030*/ 	.string	"-arch sm_100 -m 64 "



//--------------------- .note.nv.cuinfo           --------------------------
	.section	.note.nv.cuinfo,"",@"SHT_NOTE"
	.sectionflags	@"SHF_NOTE_NV_CUINFO"
        /*0018*/ 	.short	0x0002
        /*001a*/ 	.short	0x0064
        /*001c*/ 	.short	0x0082
	.zero		2


//--------------------- .nv.info                  --------------------------
	.section	.nv.info,"",@"SHT_CUDA_INFO"
	.align	4


	//----- nvinfo : EIATTR_REGCOUNT
	.align		4
        /*0000*/ 	.byte	0x04, 0x2f
        /*0002*/ 	.short	(.L_1 - .L_0)
	.align		4
.L_0:
        /*0004*/ 	.word	index@(_Z13matmul_kernelPfS_S_i)
        /*0008*/ 	.word	0x0000001e


	//----- nvinfo : EIATTR_FRAME_SIZE
	.align		4
.L_1:
        /*000c*/ 	.byte	0x04, 0x11
        /*000e*/ 	.short	(.L_3 - .L_2)
	.align		4
.L_2:
        /*0010*/ 	.word	index@(_Z13matmul_kernelPfS_S_i)
        /*0014*/ 	.word	0x00000000


	//----- nvinfo : EIATTR_MIN_STACK_SIZE
	.align		4
.L_3:
        /*0018*/ 	.byte	0x04, 0x12
        /*001a*/ 	.short	(.L_5 - .L_4)
	.align		4
.L_4:
        /*001c*/ 	.word	index@(_Z13matmul_kernelPfS_S_i)
        /*0020*/ 	.word	0x00000000
.L_5:


//--------------------- .nv.compat                --------------------------
	.section	.nv.compat,"",@"SHT_CUDA_COMPAT_INFO"
	.align	4
        /*0000*/ 	.byte	0x02, 0x09, 0x00, 0x00, 0x02, 0x02, 0x01, 0x00, 0x02, 0x05, 0x05, 0x00, 0x03, 0x07, 0x01, 0x01
        /*0010*/ 	.byte	0x02, 0x03, 0x00, 0x00, 0x02, 0x06, 0x01, 0x00, 0x04, 0x0b, 0x08, 0x00, 0x09, 0x00, 0x00, 0x00
        /*0020*/ 	.byte	0x00, 0x00, 0x00, 0x00


//--------------------- .nv.info._Z13matmul_kernelPfS_S_i --------------------------
	.section	.nv.info._Z13matmul_kernelPfS_S_i,"",@"SHT_CUDA_INFO"
	.sectionflags	@""
	.align	4


	//----- nvinfo : EIATTR_CUDA_API_VERSION
	.align		4
        /*0000*/ 	.byte	0x04, 0x37
        /*0002*/ 	.short	(.L_7 - .L_6)
.L_6:
        /*0004*/ 	.word	0x00000082


	//----- nvinfo : EIATTR_KPARAM_INFO
	.align		4
.L_7:
        /*0008*/ 	.byte	0x04, 0x17
        /*000a*/ 	.short	(.L_9 - .L_8)
.L_8:
        /*000c*/ 	.word	0x00000000
        /*0010*/ 	.short	0x0003
        /*0012*/ 	.short	0x0018
        /*0014*/ 	.byte	0x00, 0xf0, 0x11, 0x00


	//----- nvinfo : EIATTR_KPARAM_INFO
	.align		4
.L_9:
        /*0018*/ 	.byte	0x04, 0x17
        /*001a*/ 	.short	(.L_11 - .L_10)
.L_10:
        /*001c*/ 	.word	0x00000000
        /*0020*/ 	.short	0x0002
        /*0022*/ 	.short	0x0010
        /*0024*/ 	.byte	0x00, 0xf5, 0x21, 0x00


	//----- nvinfo : EIATTR_KPARAM_INFO
	.align		4
.L_11:
        /*0028*/ 	.byte	0x04, 0x17
        /*002a*/ 	.short	(.L_13 - .L_12)
.L_12:
        /*002c*/ 	.word	0x00000000
        /*0030*/ 	.short	0x0001
        /*0032*/ 	.short	0x0008
        /*0034*/ 	.byte	0x00, 0xf5, 0x21, 0x00


	//----- nvinfo : EIATTR_KPARAM_INFO
	.align		4
.L_13:
        /*0038*/ 	.byte	0x04, 0x17
        /*003a*/ 	.short	(.L_15 - .L_14)
.L_14:
        /*003c*/ 	.word	0x00000000
        /*0040*/ 	.short	0x0000
        /*0042*/ 	.short	0x0000
        /*0044*/ 	.byte	0x00, 0xf5, 0x21, 0x00


	//----- nvinfo : EIATTR_SPARSE_MMA_MASK
	.align		4
.L_15:
        /*0048*/ 	.byte	0x03, 0x50
        /*004a*/ 	.short	0x0000


	//----- nvinfo : EIATTR_MAXREG_COUNT
	.align		4
        /*004c*/ 	.byte	0x03, 0x1b
        /*004e*/ 	.short	0x00ff


	//----- nvinfo : EIATTR_MERCURY_ISA_VERSION
	.align		4
        /*0050*/ 	.byte	0x03, 0x5f
        /*0052*/ 	.short	0x0101


	//----- nvinfo : EIATTR_VRC_CTA_INIT_COUNT
	.align		4
        /*0054*/ 	.byte	0x02, 0x4a
	.zero		1
	.zero		1


	//----- nvinfo : EIATTR_EXIT_INSTR_OFFSETS
	.align		4
        /*0058*/ 	.byte	0x04, 0x1c
        /*005a*/ 	.short	(.L_17 - .L_16)


	//   ....[0]....
.L_16:
        /*005c*/ 	.word	0x000000c0


	//   ....[1]....
        /*0060*/ 	.word	0x00000a90


	//----- nvinfo : EIATTR_CBANK_PARAM_SIZE
	.align		4
.L_17:
        /*0064*/ 	.byte	0x03, 0x19
        /*0066*/ 	.short	0x001c


	//----- nvinfo : EIATTR_PARAM_CBANK
	.align		4
        /*0068*/ 	.byte	0x04, 0x0a
        /*006a*/ 	.short	(.L_19 - .L_18)
	.align		4
.L_18:
        /*006c*/ 	.word	index@(.nv.constant0._Z13matmul_kernelPfS_S_i)
        /*0070*/ 	.short	0x0380
        /*0072*/ 	.short	0x001c


	//----- nvinfo : EIATTR_SW_WAR
	.align		4
.L_19:
        /*0074*/ 	.byte	0x04, 0x36
        /*0076*/ 	.short	(.L_21 - .L_20)
.L_20:
        /*0078*/ 	.word	0x00000008
.L_21:


//--------------------- .nv.callgraph             --------------------------
	.section	.nv.callgraph,"",@"SHT_CUDA_CALLGRAPH"
	.align	4
	.sectionentsize	8
	.align		4
        /*0000*/ 	.word	0x00000000
	.align		4
        /*0004*/ 	.word	0xffffffff
	.align		4
        /*0008*/ 	.word	0x00000000
	.align		4
        /*000c*/ 	.word	0xfffffffe
	.align		4
        /*0010*/ 	.word	0x00000000
	.align		4
        /*0014*/ 	.word	0xfffffffd
	.align		4
        /*0018*/ 	.word	0x00000000
	.align		4
        /*001c*/ 	.word	0xfffffffc


//--------------------- .text._Z13matmul_kernelPfS_S_i --------------------------
	.section	.text._Z13matmul_kernelPfS_S_i,"ax",@progbits
	.align	128
        .global         _Z13matmul_kernelPfS_S_i
        .type           _Z13matmul_kernelPfS_S_i,@function
        .size           _Z13matmul_kernelPfS_S_i,(.L_x_5 - _Z13matmul_kernelPfS_S_i)
        .other          _Z13matmul_kernelPfS_S_i,@"STO_CUDA_ENTRY STV_DEFAULT"
_Z13matmul_kernelPfS_S_i:
.text._Z13matmul_kernelPfS_S_i:
[----:B------:R-:W-:Y:S01]  /*0000*/  LDC R1, c[0x0][0x37c] ;  /* 0x0000df00ff017b82 */ /* 0x000fe20000000800 */
[----:B------:R-:W0:Y:S07]  /*0010*/  S2R R3, SR_TID.X ;  /* 0x0000000000037919 */ /* 0x000e2e0000002100 */
[----:B------:R-:W0:Y:S01]  /*0020*/  LDC R0, c[0x0][0x360] ;  /* 0x0000d800ff007b82 */ /* 0x000e220000000800 */
[----:B------:R-:W1:Y:S01]  /*0030*/  LDCU UR20, c[0x0][0x398] ;  /* 0x00007300ff1477ac */ /* 0x000e620008000800 */
[----:B------:R-:W2:Y:S06]  /*0040*/  S2R R2, SR_TID.Y ;  /* 0x0000000000027919 */ /* 0x000eac0000002200 */
[----:B------:R-:W0:Y:S08]  /*0050*/  S2UR UR4, SR_CTAID.X ;  /* 0x00000000000479c3 */ /* 0x000e300000002500 */
[----:B------:R-:W2:Y:S08]  /*0060*/  S2UR UR5, SR_CTAID.Y ;  /* 0x00000000000579c3 */ /* 0x000eb00000002600 */
[----:B------:R-:W2:Y:S01]  /*0070*/  LDC R13, c[0x0][0x364] ;  /* 0x0000d900ff0d7b82 */ /* 0x000ea20000000800 */
[----:B0-----:R-:W-:-:S02]  /*0080*/  IMAD R0, R0, UR4, R3 ;  /* 0x0000000400007c24 */ /* 0x001fc4000f8e0203 */
[----:B--2---:R-:W-:-:S05]  /*0090*/  IMAD R13, R13, UR5, R2 ;  /* 0x000000050d0d7c24 */ /* 0x004fca000f8e0202 */
[----:B------:R-:W-:-:S04]  /*00a0*/  VIMNMX R2, PT, PT, R0, R13, !PT ;  /* 0x0000000d00027248 */ /* 0x000fc80007fe0100 */
[----:B-1----:R-:W-:-:S13]  /*00b0*/  ISETP.GE.AND P0, PT, R2, UR20, PT ;  /* 0x0000001402007c0c */ /* 0x002fda000bf06270 */
[----:B------:R-:W-:Y:S05]  /*00c0*/  @P0 EXIT ;  /* 0x000000000000094d */ /* 0x000fea0003800000 */
[----:B------:R-:W-:Y:S01]  /*00d0*/  UISETP.GE.U32.AND UP0, UPT, UR20, 0x8, UPT ;  /* 0x000000081400788c */ /* 0x000fe2000bf06070 */
[----:B------:R-:W-:Y:S02]  /*00e0*/  HFMA2 R12, -RZ, RZ, 0, 0 ;  /* 0x00000000ff0c7431 */ /* 0x000fe400000001ff */
[----:B------:R-:W-:Y:S01]  /*00f0*/  IMAD R13, R13, UR20, RZ ;  /* 0x000000140d0d7c24 */ /* 0x000fe2000f8e02ff */
[----:B------:R-:W-:Y:S01]  /*0100*/  UMOV UR4, URZ ;  /* 0x000000ff00047c82 */ /* 0x000fe20008000000 */
[----:B------:R-:W0:Y:S04]  /*0110*/  LDCU.64 UR18, c[0x0][0x358] ;  /* 0x00006b00ff1277ac */ /* 0x000e280008000a00 */
[----:B------:R-:W-:Y:S05]  /*0120*/  BRA.U !UP0, `(.L_x_0) ;  /* 0x0000000508047547 */ /* 0x000fea000b800000 */
[----:B------:R-:W1:Y:S01]  /*0130*/  LDCU.128 UR24, c[0x0][0x380] ;  /* 0x00007000ff1877ac */ /* 0x000e620008000c00 */
[----:B------:R-:W-:Y:S02]  /*0140*/  MOV R12, RZ ;  /* 0x000000ff000c7202 */ /* 0x000fe40000000f00 */
[----:B------:R-:W-:Y:S01]  /*0150*/  MOV R14, R0 ;  /* 0x00000000000e7202 */ /* 0x000fe20000000f00 */
[----:B------:R-:W-:-:S04]  /*0160*/  ULOP3.LUT UR4, UR20, 0x7ffffff8, URZ, 0xc0, !UPT ;  /* 0x7ffffff814047892 */ /* 0x000fc8000f8ec0ff */
[----:B------:R-:W-:Y:S01]  /*0170*/  UIADD3 UR5, UPT, UPT, -UR4, URZ, URZ ;  /* 0x000000ff04057290 */ /* 0x000fe2000fffe1ff */
[----:B-1----:R-:W-:Y:S01]  /*0180*/  MOV R2, UR24 ;  /* 0x0000001800027c02 */ /* 0x002fe20008000f00 */
[----:B------:R-:W-:Y:S01]  /*0190*/  UIMAD.WIDE UR6, UR20, 0x8, UR26 ;  /* 0x00000008140678a5 */ /* 0x000fe2000f8e021a */
[----:B------:R-:W-:Y:S01]  /*01a0*/  MOV R3, UR25 ;  /* 0x0000001900037c02 */ /* 0x000fe20008000f00 */
[----:B------:R-:W-:Y:S02]  /*01b0*/  UIMAD.WIDE UR8, UR20, 0xc, UR26 ;  /* 0x0000000c140878a5 */ /* 0x000fe4000f8e021a */
[----:B------:R-:W-:Y:S01]  /*01c0*/  UIMAD.WIDE UR10, UR20, 0x10, UR26 ;  /* 0x00000010140a78a5 */ /* 0x000fe2000f8e021a */
[----:B------:R-:W-:Y:S01]  /*01d0*/  IMAD.WIDE.U32 R2, R13, 0x4, R2 ;  /* 0x000000040d027825 */ /* 0x000fe200078e0002 */
[----:B------:R-:W-:Y:S02]  /*01e0*/  UIMAD.WIDE UR12, UR20, 0x14, UR26 ;  /* 0x00000014140c78a5 */ /* 0x000fe4000f8e021a */
[----:B------:R-:W-:Y:S01]  /*01f0*/  UIMAD.WIDE UR14, UR20, 0x18, UR26 ;  /* 0x00000018140e78a5 */ /* 0x000fe2000f8e021a */
[----:B------:R-:W-:Y:S01]  /*0200*/  IADD3 R2, P0, PT, R2, 0x10, RZ ;  /* 0x0000001002027810 */ /* 0x000fe20007f1e0ff */
[----:B------:R-:W-:-:S03]  /*0210*/  UIMAD.WIDE UR16, UR20, 0x1c, UR26 ;  /* 0x0000001c141078a5 */ /* 0x000fc6000f8e021a */
[----:B------:R-:W-:-:S09]  /*0220*/  IADD3.X R3, PT, PT, RZ, R3, RZ, P0, !PT ;  /* 0x00000003ff037210 */ /* 0x000fd200007fe4ff */
.L_x_1:
[----:B------:R-:W-:Y:S01]  /*0230*/  UIMAD.WIDE UR22, UR20, 0x4, UR26 ;  /* 0x00000004141678a5 */ /* 0x000fe2000f8e021a */
[----:B------:R-:W-:Y:S02]  /*0240*/  IMAD.MOV.U32 R23, RZ, RZ, 0x4 ;  /* 0x00000004ff177424 */ /* 0x000fe400078e00ff */
[----:B------:R-:W-:Y:S01]  /*0250*/  HFMA2 R11, -RZ, RZ, 0, 2.384185791015625e-07 ;  /* 0x00000004ff0b7431 */ /* 0x000fe200000001ff */
[----:B------:R-:W-:Y:S01]  /*0260*/  MOV R25, 0x4 ;  /* 0x0000000400197802 */ /* 0x000fe20000000f00 */
[----:B0-----:R-:W2:Y:S01]  /*0270*/  LDG.E R21, desc[UR18][R2.64+-0x10] ;  /* 0xfffff01202157981 */ /* 0x001ea2000c1e1900 */
[C---:B------:R-:W-:Y:S01]  /*0280*/  IMAD.WIDE R22, R14.reuse, R23, UR26 ;  /* 0x0000001a0e167e25 */ /* 0x040fe2000f8e0217 */
[----:B------:R-:W-:Y:S02]  /*0290*/  MOV R8, UR22 ;  /* 0x0000001600087c02 */ /* 0x000fe40008000f00 */
[----:B------:R-:W-:Y:S01]  /*02a0*/  MOV R9, UR23 ;  /* 0x0000001700097c02 */ /* 0x000fe20008000f00 */
[----:B------:R-:W3:Y:S02]  /*02b0*/  LDG.E R19, desc[UR18][R2.64+-0xc] ;  /* 0xfffff41202137981 */ /* 0x000ee4000c1e1900 */
[----:B------:R-:W-:-:S02]  /*02c0*/  IMAD.WIDE R8, R14, 0x4, R8 ;  /* 0x000000040e087825 */ /* 0x000fc400078e0208 */
[----:B------:R-:W2:Y:S01]  /*02d0*/  LDG.E R22, desc[UR18][R22.64] ;  /* 0x0000001216167981 */ /* 0x000ea2000c1e1900 */
[----:B------:R-:W-:Y:S01]  /*02e0*/  MOV R5, 0x4 ;  /* 0x0000000400057802 */ /* 0x000fe20000000f00 */
[C---:B------:R-:W-:Y:S02]  /*02f0*/  IMAD.WIDE R24, R14.reuse, R25, UR6 ;  /* 0x000000060e187e25 */ /* 0x040fe4000f8e0219 */
[----:B------:R0:W3:Y:S02]  /*0300*/  LDG.E R20, desc[UR18][R8.64] ;  /* 0x0000001208147981 */ /* 0x0000e4000c1e1900 */
[----:B------:R-:W-:Y:S02]  /*0310*/  IMAD.WIDE R10, R14, R11, UR8 ;  /* 0x000000080e0a7e25 */ /* 0x000fe4000f8e020b */
[----:B------:R-:W4:Y:S04]  /*0320*/  LDG.E R18, desc[UR18][R24.64] ;  /* 0x0000001218127981 */ /* 0x000f28000c1e1900 */
[----:B------:R-:W4:Y:S01]  /*0330*/  LDG.E R17, desc[UR18][R2.64+-0x8] ;  /* 0xfffff81202117981 */ /* 0x000f22000c1e1900 */
[----:B0-----:R-:W-:-:S02]  /*0340*/  HFMA2 R9, -RZ, RZ, 0, 2.384185791015625e-07 ;  /* 0x00000004ff097431 */ /* 0x001fc400000001ff */
[----:B------:R-:W-:Y:S01]  /*0350*/  IMAD.MOV.U32 R7, RZ, RZ, 0x4 ;  /* 0x00000004ff077424 */ /* 0x000fe200078e00ff */
[----:B------:R0:W5:Y:S01]  /*0360*/  LDG.E R16, desc[UR18][R10.64] ;  /* 0x000000120a107981 */ /* 0x000162000c1e1900 */
[----:B------:R-:W-:-:S03]  /*0370*/  IMAD.WIDE R4, R14, R5, UR10 ;  /* 0x0000000a0e047e25 */ /* 0x000fc6000f8e0205 */
[----:B------:R-:W5:Y:S01]  /*0380*/  LDG.E R15, desc[UR18][R2.64+-0x4] ;  /* 0xfffffc12020f7981 */ /* 0x000f62000c1e1900 */
[C---:B------:R-:W-:Y:S01]  /*0390*/  IMAD.WIDE R6, R14.reuse, R7, UR12 ;  /* 0x0000000c0e067e25 */ /* 0x040fe2000f8e0207 */
[----:B------:R-:W-:Y:S02]  /*03a0*/  MOV R27, 0x4 ;  /* 0x00000004001b7802 */ /* 0x000fe40000000f00 */
[----:B------:R1:W5:Y:S01]  /*03b0*/  LDG.E R4, desc[UR18][R4.64] ;  /* 0x0000001204047981 */ /* 0x000362000c1e1900 */
[----:B------:R-:W-:-:S03]  /*03c0*/  IMAD.WIDE R8, R14, R9, UR14 ;  /* 0x0000000e0e087e25 */ /* 0x000fc6000f8e0209 */
[----:B------:R-:W5:Y:S01]  /*03d0*/  LDG.E R23, desc[UR18][R2.64] ;  /* 0x0000001202177981 */ /* 0x000f62000c1e1900 */
[----:B0-----:R-:W-:-:S03]  /*03e0*/  IMAD.WIDE R10, R14, R27, UR16 ;  /* 0x000000100e0a7e25 */ /* 0x001fc6000f8e021b */
[----:B------:R-:W5:Y:S04]  /*03f0*/  LDG.E R7, desc[UR18][R6.64] ;  /* 0x0000001206077981 */ /* 0x000f68000c1e1900 */
[----:B------:R-:W5:Y:S04]  /*0400*/  LDG.E R24, desc[UR18][R2.64+0x4] ;  /* 0x0000041202187981 */ /* 0x000f68000c1e1900 */
[----:B------:R-:W5:Y:S04]  /*0410*/  LDG.E R8, desc[UR18][R8.64] ;  /* 0x0000001208087981 */ /* 0x000f68000c1e1900 */
[----:B------:R-:W5:Y:S04]  /*0420*/  LDG.E R25, desc[UR18][R2.64+0x8] ;  /* 0x0000081202197981 */ /* 0x000f68000c1e1900 */
[----:B------:R-:W5:Y:S04]  /*0430*/  LDG.E R10, desc[UR18][R10.64] ;  /* 0x000000120a0a7981 */ /* 0x000f68000c1e1900 */
[----:B------:R0:W5:Y:S01]  /*0440*/  LDG.E R27, desc[UR18][R2.64+0xc] ;  /* 0x00000c12021b7981 */ /* 0x000162000c1e1900 */
[----:B------:R-:W-:-:S04]  /*0450*/  UIADD3 UR5, UPT, UPT, UR5, 0x8, URZ ;  /* 0x0000000805057890 */ /* 0x000fc8000fffe0ff */
[----:B------:R-:W-:Y:S01]  /*0460*/  UISETP.NE.AND UP0, UPT, UR5, URZ, UPT ;  /* 0x000000ff0500728c */ /* 0x000fe2000bf05270 */
[----:B-1----:R-:W-:Y:S02]  /*0470*/  MOV R5, UR20 ;  /* 0x0000001400057c02 */ /* 0x002fe40008000f00 */
[----:B0-----:R-:W-:Y:S02]  /*0480*/  IADD3 R2, P0, PT, R2, 0x20, RZ ;  /* 0x0000002002027810 */ /* 0x001fe40007f1e0ff */
[----:B------:R-:W-:Y:S02]  /*0490*/  LEA R14, R5, R14, 0x3 ;  /* 0x0000000e050e7211 */ /* 0x000fe400078e18ff */
[----:B------:R-:W-:Y:S01]  /*04a0*/  IADD3.X R3, PT, PT, RZ, R3, RZ, P0, !PT ;  /* 0x00000003ff037210 */ /* 0x000fe200007fe4ff */
[----:B--2---:R-:W-:-:S04]  /*04b0*/  FFMA R22, R21, R22, R12 ;  /* 0x0000001615167223 */ /* 0x004fc8000000000c */
[----:B---3--:R-:W-:-:S04]  /*04c0*/  FFMA R20, R19, R20, R22 ;  /* 0x0000001413147223 */ /* 0x008fc80000000016 */
[----:B----4-:R-:W-:-:S04]  /*04d0*/  FFMA R18, R17, R18, R20 ;  /* 0x0000001211127223 */ /* 0x010fc80000000014 */
[----:B-----5:R-:W-:-:S04]  /*04e0*/  FFMA R16, R15, R16, R18 ;  /* 0x000000100f107223 */ /* 0x020fc80000000012 */
[----:B------:R-:W-:-:S04]  /*04f0*/  FFMA R23, R23, R4, R16 ;  /* 0x0000000417177223 */ /* 0x000fc80000000010 */
[----:B------:R-:W-:-:S04]  /*0500*/  FFMA R24, R24, R7, R23 ;  /* 0x0000000718187223 */ /* 0x000fc80000000017 */
[----:B------:R-:W-:-:S04]  /*0510*/  FFMA R8, R25, R8, R24 ;  /* 0x0000000819087223 */ /* 0x000fc80000000018 */
[----:B------:R-:W-:Y:S01]  /*0520*/  FFMA R12, R27, R10, R8 ;  /* 0x0000000a1b0c7223 */ /* 0x000fe20000000008 */
[----:B------:R-:W-:Y:S06]  /*0530*/  BRA.U UP0, `(.L_x_1) ;  /* 0xfffffffd003c7547 */ /* 0x000fec000b83ffff */
.L_x_0:
[----:B------:R-:W-:-:S04]  /*0540*/  ULOP3.LUT UR6, UR20, 0x7, URZ, 0xc0, !UPT ;  /* 0x0000000714067892 */ /* 0x000fc8000f8ec0ff */
[----:B------:R-:W-:-:S09]  /*0550*/  UISETP.NE.AND UP0, UPT, UR6, URZ, UPT ;  /* 0x000000ff0600728c */ /* 0x000fd2000bf05270 */
[----:B------:R-:W-:Y:S05]  /*0560*/  BRA.U !UP0, `(.L_x_2) ;  /* 0x0000000508387547 */ /* 0x000fea000b800000 */
[----:B------:R-:W-:Y:S02]  /*0570*/  UISETP.GE.U32.AND UP0, UPT, UR6, 0x4, UPT ;  /* 0x000000040600788c */ /* 0x000fe4000bf06070 */
[----:B------:R-:W-:-:S04]  /*0580*/  ULOP3.LUT UR5, UR20, 0x3, URZ, 0xc0, !UPT ;  /* 0x0000000314057892 */ /* 0x000fc8000f8ec0ff */
[----:B------:R-:W-:-:S03]  /*0590*/  UISETP.NE.AND UP1, UPT, UR5, URZ, UPT ;  /* 0x000000ff0500728c */ /* 0x000fc6000bf25270 */
[----:B------:R-:W-:Y:S08]  /*05a0*/  BRA.U !UP0, `(.L_x_3) ;  /* 0x00000001087c7547 */ /* 0x000ff0000b800000 */
[----:B------:R-:W1:Y:S01]  /*05b0*/  LDC.64 R6, c[0x0][0x388] ;  /* 0x0000e200ff067b82 */ /* 0x000e620000000a00 */
[----:B------:R-:W2:Y:S01]  /*05c0*/  LDCU.64 UR6, c[0x0][0x380] ;  /* 0x00007000ff0677ac */ /* 0x000ea20008000a00 */
[----:B------:R-:W-:Y:S01]  /*05d0*/  IMAD.U32 R9, RZ, RZ, UR4 ;  /* 0x00000004ff097e24 */ /* 0x000fe2000f8e00ff */
[C---:B------:R-:W-:Y:S02]  /*05e0*/  IADD3 R3, PT, PT, R13.reuse, UR4, RZ ;  /* 0x000000040d037c10 */ /* 0x040fe4000fffe0ff */
[----:B------:R-:W-:Y:S01]  /*05f0*/  IADD3 R10, P0, PT, R13, UR4, RZ ;  /* 0x000000040d0a7c10 */ /* 0x000fe2000ff1e0ff */
[----:B------:R-:W-:Y:S01]  /*0600*/  IMAD R9, R9, UR20, R0 ;  /* 0x0000001409097c24 */ /* 0x000fe2000f8e0200 */
[----:B------:R-:W-:Y:S01]  /*0610*/  MOV R11, UR20 ;  /* 0x00000014000b7c02 */ /* 0x000fe20008000f00 */
[----:B------:R-:W3:Y:S01]  /*0620*/  LDC.64 R4, c[0x0][0x380] ;  /* 0x0000e000ff047b82 */ /* 0x000ee20000000a00 */
[----:B------:R-:W-:Y:S01]  /*0630*/  MOV R15, UR20 ;  /* 0x00000014000f7c02 */ /* 0x000fe20008000f00 */
[----:B-1----:R-:W-:Y:S01]  /*0640*/  IMAD.WIDE R6, R9, 0x4, R6 ;  /* 0x0000000409067825 */ /* 0x002fe200078e0206 */
[----:B------:R-:W-:-:S05]  /*0650*/  MOV R9, UR20 ;  /* 0x0000001400097c02 */ /* 0x000fca0008000f00 */
[----:B------:R-:W-:Y:S02]  /*0660*/  IMAD.WIDE R8, R9, 0x4, R6 ;  /* 0x0000000409087825 */ /* 0x000fe400078e0206 */
[----:B0-----:R-:W4:Y:S02]  /*0670*/  LDG.E R6, desc[UR18][R6.64] ;  /* 0x0000001206067981 */ /* 0x001f24000c1e1900 */
[----:B---3--:R-:W-:Y:S01]  /*0680*/  IMAD.WIDE.U32 R4, R3, 0x4, R4 ;  /* 0x0000000403047825 */ /* 0x008fe200078e0004 */
[----:B------:R-:W-:Y:S01]  /*0690*/  IADD3.X R3, PT, PT, RZ, RZ, RZ, P0, !PT ;  /* 0x000000ffff037210 */ /* 0x000fe200007fe4ff */
[----:B------:R-:W3:Y:S01]  /*06a0*/  LDG.E R17, desc[UR18][R8.64] ;  /* 0x0000001208117981 */ /* 0x000ee2000c1e1900 */
[----:B--2---:R-:W-:-:S03]  /*06b0*/  LEA R2, P0, R10, UR6, 0x2 ;  /* 0x000000060a027c11 */ /* 0x004fc6000f8010ff */
[----:B------:R-:W4:Y:S01]  /*06c0*/  LDG.E R5, desc[UR18][R4.64] ;  /* 0x0000001204057981 */ /* 0x000f22000c1e1900 */
[----:B------:R-:W-:Y:S01]  /*06d0*/  LEA.HI.X R3, R10, UR7, R3, 0x2, P0 ;  /* 0x000000070a037c11 */ /* 0x000fe200080f1403 */
[----:B------:R-:W-:-:S04]  /*06e0*/  IMAD.WIDE R10, R11, 0x4, R8 ;  /* 0x000000040b0a7825 */ /* 0x000fc800078e0208 */
[----:B------:R-:W3:Y:S01]  /*06f0*/  LDG.E R16, desc[UR18][R2.64+0x4] ;  /* 0x0000041202107981 */ /* 0x000ee2000c1e1900 */
[----:B------:R-:W-:-:S03]  /*0700*/  IMAD.WIDE R14, R15, 0x4, R10 ;  /* 0x000000040f0e7825 */ /* 0x000fc600078e020a */
[----:B------:R-:W2:Y:S04]  /*0710*/  LDG.E R19, desc[UR18][R10.64] ;  /* 0x000000120a137981 */ /* 0x000ea8000c1e1900 */
[----:B------:R-:W2:Y:S04]  /*0720*/  LDG.E R18, desc[UR18][R2.64+0x8] ;  /* 0x0000081202127981 */ /* 0x000ea8000c1e1900 */
[----:B------:R-:W5:Y:S04]  /*0730*/  LDG.E R20, desc[UR18][R2.64+0xc] ;  /* 0x00000c1202147981 */ /* 0x000f68000c1e1900 */
[----:B------:R-:W5:Y:S01]  /*0740*/  LDG.E R14, desc[UR18][R14.64] ;  /* 0x000000120e0e7981 */ /* 0x000f62000c1e1900 */
[----:B------:R-:W-:Y:S01]  /*0750*/  UIADD3 UR4, UPT, UPT, UR4, 0x4, URZ ;  /* 0x0000000404047890 */ /* 0x000fe2000fffe0ff */
[----:B----4-:R-:W-:-:S04]  /*0760*/  FFMA R5, R5, R6, R12 ;  /* 0x0000000605057223 */ /* 0x010fc8000000000c */
[----:B---3--:R-:W-:-:S04]  /*0770*/  FFMA R5, R16, R17, R5 ;  /* 0x0000001110057223 */ /* 0x008fc80000000005 */
[----:B--2---:R-:W-:-:S04]  /*0780*/  FFMA R5, R18, R19, R5 ;  /* 0x0000001312057223 */ /* 0x004fc80000000005 */
[----:B-----5:R-:W-:-:S07]  /*0790*/  FFMA R12, R20, R14, R5 ;  /* 0x0000000e140c7223 */ /* 0x020fce0000000005 */
.L_x_3:
[----:B------:R-:W-:Y:S05]  /*07a0*/  BRA.U !UP1, `(.L_x_2) ;  /* 0x0000000109a87547 */ /* 0x000fea000b800000 */
[----:B------:R-:W-:Y:S01]  /*07b0*/  UISETP.NE.AND UP0, UPT, UR5, 0x1, UPT ;  /* 0x000000010500788c */ /* 0x000fe2000bf05270 */
[----:B------:R-:W-:Y:S01]  /*07c0*/  MOV R7, UR4 ;  /* 0x0000000400077c02 */ /* 0x000fe20008000f00 */
[----:B------:R-:W-:Y:S02]  /*07d0*/  ULOP3.LUT UR5, UR20, 0x1, URZ, 0xc0, !UPT ;  /* 0x0000000114057892 */ /* 0x000fe4000f8ec0ff */
[----:B------:R-:W-:Y:S02]  /*07e0*/  MOV R15, UR20 ;  /* 0x00000014000f7c02 */ /* 0x000fe40008000f00 */
[----:B------:R-:W-:Y:S01]  /*07f0*/  UISETP.NE.U32.AND UP1, UPT, UR5, 0x1, UPT ;  /* 0x000000010500788c */ /* 0x000fe2000bf25070 */
[----:B------:R-:W-:-:S04]  /*0800*/  PLOP3.LUT P1, PT, PT, PT, UP0, 0x80, 0x8 ;  /* 0x000000000008781c */ /* 0x000fc80003f2f008 */
[----:B------:R-:W1:Y:S01]  /*0810*/  @UP0 LDCU.128 UR8, c[0x0][0x380] ;  /* 0x00007000ff0807ac */ /* 0x000e620008000c00 */
[----:B------:R-:W-:Y:S01]  /*0820*/  PLOP3.LUT P0, PT, PT, PT, UP1, 0x80, 0x8 ;  /* 0x000000000008781c */ /* 0x000fe20003f0f018 */
[----:B------:R-:W2:Y:S04]  /*0830*/  @UP0 LDCU.64 UR6, c[0x0][0x380] ;  /* 0x00007000ff0607ac */ /* 0x000ea80008000a00 */
[----:B------:R-:W3:Y:S03]  /*0840*/  @!UP1 LDCU.128 UR12, c[0x0][0x380] ;  /* 0x00007000ff0c97ac */ /* 0x000ee60008000c00 */
[C---:B------:R-:W-:Y:S02]  /*0850*/  @P1 IADD3 R3, PT, PT, R13.reuse, UR4, RZ ;  /* 0x000000040d031c10 */ /* 0x040fe4000fffe0ff */
[----:B------:R-:W-:Y:S01]  /*0860*/  @P1 IADD3 R6, P2, PT, R13, UR4, RZ ;  /* 0x000000040d061c10 */ /* 0x000fe2000ff5e0ff */
[----:B------:R-:W-:Y:S01]  /*0870*/  @UP0 UIADD3 UR4, UPT, UPT, UR4, 0x2, URZ ;  /* 0x0000000204040890 */ /* 0x000fe2000fffe0ff */
[----:B-1----:R-:W-:Y:S01]  /*0880*/  MOV R11, UR9 ;  /* 0x00000009000b7c02 */ /* 0x002fe20008000f00 */
[----:B------:R-:W-:Y:S01]  /*0890*/  IMAD.U32 R10, RZ, RZ, UR8 ;  /* 0x00000008ff0a7e24 */ /* 0x000fe2000f8e00ff */
[----:B------:R-:W-:-:S02]  /*08a0*/  MOV R4, UR10 ;  /* 0x0000000a00047c02 */ /* 0x000fc40008000f00 */
[----:B------:R-:W-:Y:S01]  /*08b0*/  MOV R5, UR11 ;  /* 0x0000000b00057c02 */ /* 0x000fe20008000f00 */
[----:B------:R-:W-:-:S04]  /*08c0*/  @P1 IMAD.WIDE.U32 R10, R3, 0x4, R10 ;  /* 0x00000004030a1825 */ /* 0x000fc800078e000a */
[----:B------:R-:W-:Y:S01]  /*08d0*/  @P1 IMAD R3, R7, UR20, R0 ;  /* 0x0000001407031c24 */ /* 0x000fe2000f8e0200 */
[----:B------:R-:W-:Y:S01]  /*08e0*/  @P1 IADD3.X R7, PT, PT, RZ, RZ, RZ, P2, !PT ;  /* 0x000000ffff071210 */ /* 0x000fe200017fe4ff */
[----:B------:R-:W-:Y:S01]  /*08f0*/  IMAD.U32 R19, RZ, RZ, UR4 ;  /* 0x00000004ff137e24 */ /* 0x000fe2000f8e00ff */
[C---:B--2---:R-:W-:Y:S01]  /*0900*/  @P1 LEA R2, P2, R6.reuse, UR6, 0x2 ;  /* 0x0000000606021c11 */ /* 0x044fe2000f8410ff */
[----:B------:R-:W-:Y:S01]  /*0910*/  @P1 IMAD.WIDE R4, R3, 0x4, R4 ;  /* 0x0000000403041825 */ /* 0x000fe200078e0204 */
[----:B------:R-:W-:Y:S01]  /*0920*/  @!P0 IADD3 R17, PT, PT, R13, UR4, RZ ;  /* 0x000000040d118c10 */ /* 0x000fe2000fffe0ff */
[----:B0-----:R-:W2:Y:S01]  /*0930*/  @P1 LDG.E R11, desc[UR18][R10.64] ;  /* 0x000000120a0b1981 */ /* 0x001ea2000c1e1900 */
[----:B------:R-:W-:Y:S01]  /*0940*/  @P1 LEA.HI.X R3, R6, UR7, R7, 0x2, P2 ;  /* 0x0000000706031c11 */ /* 0x000fe200090f1407 */
[----:B------:R-:W-:Y:S01]  /*0950*/  @!P0 IMAD R19, R19, UR20, R0 ;  /* 0x0000001413138c24 */ /* 0x000fe2000f8e0200 */
[----:B---3--:R-:W-:Y:S01]  /*0960*/  MOV R6, UR12 ;  /* 0x0000000c00067c02 */ /* 0x008fe20008000f00 */
[----:B------:R-:W-:Y:S01]  /*0970*/  @P1 IMAD.WIDE R14, R15, 0x4, R4 ;  /* 0x000000040f0e1825 */ /* 0x000fe200078e0204 */
[----:B------:R-:W-:Y:S01]  /*0980*/  MOV R7, UR13 ;  /* 0x0000000d00077c02 */ /* 0x000fe20008000f00 */
[----:B------:R-:W2:Y:S01]  /*0990*/  @P1 LDG.E R4, desc[UR18][R4.64] ;  /* 0x0000001204041981 */ /* 0x000ea2000c1e1900 */
[----:B------:R-:W-:-:S02]  /*09a0*/  MOV R8, UR14 ;  /* 0x0000000e00087c02 */ /* 0x000fc40008000f00 */
[----:B------:R-:W-:Y:S01]  /*09b0*/  MOV R9, UR15 ;  /* 0x0000000f00097c02 */ /* 0x000fe20008000f00 */
[----:B------:R-:W-:Y:S01]  /*09c0*/  @!P0 IMAD.WIDE.U32 R6, R17, 0x4, R6 ;  /* 0x0000000411068825 */ /* 0x000fe200078e0006 */
[----:B------:R-:W3:Y:S03]  /*09d0*/  @P1 LDG.E R14, desc[UR18][R14.64] ;  /* 0x000000120e0e1981 */ /* 0x000ee6000c1e1900 */
[----:B------:R-:W-:Y:S01]  /*09e0*/  @!P0 IMAD.WIDE R8, R19, 0x4, R8 ;  /* 0x0000000413088825 */ /* 0x000fe200078e0208 */
[----:B------:R-:W3:Y:S04]  /*09f0*/  @P1 LDG.E R2, desc[UR18][R2.64+0x4] ;  /* 0x0000041202021981 */ /* 0x000ee8000c1e1900 */
[----:B------:R-:W4:Y:S04]  /*0a00*/  @!P0 LDG.E R7, desc[UR18][R6.64] ;  /* 0x0000001206078981 */ /* 0x000f28000c1e1900 */
[----:B------:R-:W4:Y:S01]  /*0a10*/  @!P0 LDG.E R8, desc[UR18][R8.64] ;  /* 0x0000001208088981 */ /* 0x000f22000c1e1900 */
[----:B--2---:R-:W-:-:S04]  /*0a20*/  @P1 FFMA R11, R11, R4, R12 ;  /* 0x000000040b0b1223 */ /* 0x004fc8000000000c */
[----:B---3--:R-:W-:-:S04]  /*0a30*/  @P1 FFMA R12, R2, R14, R11 ;  /* 0x0000000e020c1223 */ /* 0x008fc8000000000b */
[----:B----4-:R-:W-:-:S07]  /*0a40*/  @!P0 FFMA R12, R7, R8, R12 ;  /* 0x00000008070c8223 */ /* 0x010fce000000000c */
.L_x_2:
[----:B------:R-:W1:Y:S01]  /*0a50*/  LDC.64 R2, c[0x0][0x390] ;  /* 0x0000e400ff027b82 */ /* 0x000e620000000a00 */
[----:B------:R-:W-:-:S05]  /*0a60*/  IADD3 R13, PT, PT, R0, R13, RZ ;  /* 0x0000000d000d7210 */ /* 0x000fca0007ffe0ff */
[----:B-1----:R-:W-:-:S05]  /*0a70*/  IMAD.WIDE R2, R13, 0x4, R2 ;  /* 0x000000040d027825 */ /* 0x002fca00078e0202 */
[----:B0-----:R-:W-:Y:S01]  /*0a80*/  STG.E desc[UR18][R2.64], R12 ;  /* 0x0000000c02007986 */ /* 0x001fe2000c101912 */
[----:B------:R-:W-:Y:S05]  /*0a90*/  EXIT ;  /* 0x000000000000794d */ /* 0x000fea0003800000 */
.L_x_4:
[----:B------:R-:W-:-:S00]  /*0aa0*/  BRA `(.L_x_4) ;  /* 0xfffffffc00fc7947 */ /* 0x000fc0000383ffff */
[----:B------:R-:W-:-:S00]  /*0ab0*/  NOP ;  /* 0x0000000000007918 */ /* 0x000fc00000000000 */
        /* <DEDUP_REMOVED lines=12> */
.L_x_5:


//--------------------- .nv.shared.reserved.0     --------------------------
	.section	.nv.shared.reserved.0,"aw",@nobits
	.weak		__nv_reservedSMEM_offset_0_alias
	.size		__nv_reservedSMEM_offset_0_alias, 0, 64
	.other		__nv_reservedSMEM_offset_0_alias,@"STO_CUDA_RESERVED_SHARED STV_DEFAULT"
__nv_reservedSMEM_offset_0_alias:
	.zero		0
	.zero		64


//--------------------- .nv.constant0._Z13matmul_kernelPfS_S_i --------------------------
	.section	.nv.constant0._Z13matmul_kernelPfS_S_i,"a",@progbits
	.sectionflags	@""
	.align	4
.nv.constant0._Z13matmul_kernelPfS_S_i:
	.zero		924


//--------------------- SYMBOLS --------------------------

	.type		.nv.reservedSmem.offset0,@object
	.size		.nv.reservedSmem.offset0,0x4
